//
// Generated by NVIDIA NVVM Compiler
//
// Compiler Build ID: CL-36424714
// Cuda compilation tools, release 13.0, V13.0.88
// Based on NVVM 20.0.0
//

.version 9.0
.target sm_100
.address_size 64

	// .globl	_Z17convolve_constantPKfPfi
.const .align 4 .b8 d_filter[36];
.global .align 4 .b8 d_filter_global[36];

.visible .entry _Z17convolve_constantPKfPfi(
	.param .u64 .ptr .align 1 _Z17convolve_constantPKfPfi_param_0,
	.param .u64 .ptr .align 1 _Z17convolve_constantPKfPfi_param_1,
	.param .u32 _Z17convolve_constantPKfPfi_param_2
)
{
	.reg .pred 	%p<2>;
	.reg .b32 	%r<7>;
	.reg .b32 	%f<28>;
	.reg .b64 	%rd<8>;

	ld.param.u64 	%rd1, [_Z17convolve_constantPKfPfi_param_0];
	ld.param.u64 	%rd2, [_Z17convolve_constantPKfPfi_param_1];
	ld.param.u32 	%r2, [_Z17convolve_constantPKfPfi_param_2];
	mov.u32 	%r3, %ctaid.x;
	mov.u32 	%r4, %ntid.x;
	mov.u32 	%r5, %tid.x;
	mad.lo.s32 	%r1, %r3, %r4, %r5;
	add.s32 	%r6, %r2, -8;
	setp.ge.s32 	%p1, %r1, %r6;
	@%p1 bra 	$L__BB0_2;
	cvta.to.global.u64 	%rd3, %rd2;
	cvta.to.global.u64 	%rd4, %rd1;
	mul.wide.s32 	%rd5, %r1, 4;
	add.s64 	%rd6, %rd4, %rd5;
	ld.global.f32 	%f1, [%rd6];
	ld.const.f32 	%f2, [d_filter];
	fma.rn.f32 	%f3, %f1, %f2, 0f00000000;
	ld.global.f32 	%f4, [%rd6+4];
	ld.const.f32 	%f5, [d_filter+4];
	fma.rn.f32 	%f6, %f4, %f5, %f3;
	ld.global.f32 	%f7, [%rd6+8];
	ld.const.f32 	%f8, [d_filter+8];
	fma.rn.f32 	%f9, %f7, %f8, %f6;
	ld.global.f32 	%f10, [%rd6+12];
	ld.const.f32 	%f11, [d_filter+12];
	fma.rn.f32 	%f12, %f10, %f11, %f9;
	ld.global.f32 	%f13, [%rd6+16];
	ld.const.f32 	%f14, [d_filter+16];
	fma.rn.f32 	%f15, %f13, %f14, %f12;
	ld.global.f32 	%f16, [%rd6+20];
	ld.const.f32 	%f17, [d_filter+20];
	fma.rn.f32 	%f18, %f16, %f17, %f15;
	ld.global.f32 	%f19, [%rd6+24];
	ld.const.f32 	%f20, [d_filter+24];
	fma.rn.f32 	%f21, %f19, %f20, %f18;
	ld.global.f32 	%f22, [%rd6+28];
	ld.const.f32 	%f23, [d_filter+28];
	fma.rn.f32 	%f24, %f22, %f23, %f21;
	ld.global.f32 	%f25, [%rd6+32];
	ld.const.f32 	%f26, [d_filter+32];
	fma.rn.f32 	%f27, %f25, %f26, %f24;
	add.s64 	%rd7, %rd3, %rd5;
	st.global.f32 	[%rd7], %f27;
$L__BB0_2:
	ret;

}
	// .globl	_Z15convolve_globalPKfPfS0_i
.visible .entry _Z15convolve_globalPKfPfS0_i(
	.param .u64 .ptr .align 1 _Z15convolve_globalPKfPfS0_i_param_0,
	.param .u64 .ptr .align 1 _Z15convolve_globalPKfPfS0_i_param_1,
	.param .u64 .ptr .align 1 _Z15convolve_globalPKfPfS0_i_param_2,
	.param .u32 _Z15convolve_globalPKfPfS0_i_param_3
)
{
	.reg .pred 	%p<2>;
	.reg .b32 	%r<7>;
	.reg .b32 	%f<28>;
	.reg .b64 	%rd<10>;

	ld.param.u64 	%rd1, [_Z15convolve_globalPKfPfS0_i_param_0];
	ld.param.u64 	%rd2, [_Z15convolve_globalPKfPfS0_i_param_1];
	ld.param.u64 	%rd3, [_Z15convolve_globalPKfPfS0_i_param_2];
	ld.param.u32 	%r2, [_Z15convolve_globalPKfPfS0_i_param_3];
	mov.u32 	%r3, %ctaid.x;
	mov.u32 	%r4, %ntid.x;
	mov.u32 	%r5, %tid.x;
	mad.lo.s32 	%r1, %r3, %r4, %r5;
	add.s32 	%r6, %r2, -8;
	setp.ge.s32 	%p1, %r1, %r6;
	@%p1 bra 	$L__BB1_2;
	cvta.to.global.u64 	%rd4, %rd2;
	cvta.to.global.u64 	%rd5, %rd1;
	cvta.to.global.u64 	%rd6, %rd3;
	mul.wide.s32 	%rd7, %r1, 4;
	add.s64 	%rd8, %rd5, %rd7;
	ld.global.f32 	%f1, [%rd8];
	ld.global.f32 	%f2, [%rd6];
	fma.rn.f32 	%f3, %f1, %f2, 0f00000000;
	ld.global.f32 	%f4, [%rd8+4];
	ld.global.f32 	%f5, [%rd6+4];
	fma.rn.f32 	%f6, %f4, %f5, %f3;
	ld.global.f32 	%f7, [%rd8+8];
	ld.global.f32 	%f8, [%rd6+8];
	fma.rn.f32 	%f9, %f7, %f8, %f6;
	ld.global.f32 	%f10, [%rd8+12];
	ld.global.f32 	%f11, [%rd6+12];
	fma.rn.f32 	%f12, %f10, %f11, %f9;
	ld.global.f32 	%f13, [%rd8+16];
	ld.global.f32 	%f14, [%rd6+16];
	fma.rn.f32 	%f15, %f13, %f14, %f12;
	ld.global.f32 	%f16, [%rd8+20];
	ld.global.f32 	%f17, [%rd6+20];
	fma.rn.f32 	%f18, %f16, %f17, %f15;
	ld.global.f32 	%f19, [%rd8+24];
	ld.global.f32 	%f20, [%rd6+24];
	fma.rn.f32 	%f21, %f19, %f20, %f18;
	ld.global.f32 	%f22, [%rd8+28];
	ld.global.f32 	%f23, [%rd6+28];
	fma.rn.f32 	%f24, %f22, %f23, %f21;
	ld.global.f32 	%f25, [%rd8+32];
	ld.global.f32 	%f26, [%rd6+32];
	fma.rn.f32 	%f27, %f25, %f26, %f24;
	add.s64 	%rd9, %rd4, %rd7;
	st.global.f32 	[%rd9], %f27;
$L__BB1_2:
	ret;

}
	// .globl	_Z19bad_constant_accessPfi
.visible .entry _Z19bad_constant_accessPfi(
	.param .u64 .ptr .align 1 _Z19bad_constant_accessPfi_param_0,
	.param .u32 _Z19bad_constant_accessPfi_param_1
)
{
	.reg .pred 	%p<2>;
	.reg .b32 	%r<12>;
	.reg .b32 	%f<2>;
	.reg .b64 	%rd<8>;

	ld.param.u64 	%rd1, [_Z19bad_constant_accessPfi_param_0];
	ld.param.u32 	%r2, [_Z19bad_constant_accessPfi_param_1];
	mov.u32 	%r3, %ctaid.x;
	mov.u32 	%r4, %ntid.x;
	mov.u32 	%r5, %tid.x;
	mad.lo.s32 	%r1, %r3, %r4, %r5;
	setp.ge.s32 	%p1, %r1, %r2;
	@%p1 bra 	$L__BB2_2;
	cvta.to.global.u64 	%rd2, %rd1;
	mul.hi.s32 	%r6, %r1, 954437177;
	shr.u32 	%r7, %r6, 31;
	shr.s32 	%r8, %r6, 1;
	add.s32 	%r9, %r8, %r7;
	mul.lo.s32 	%r10, %r9, 9;
	sub.s32 	%r11, %r1, %r10;
	mul.wide.s32 	%rd3, %r11, 4;
	mov.u64 	%rd4, d_filter;
	add.s64 	%rd5, %rd4, %rd3;
	ld.const.f32 	%f1, [%rd5];
	mul.wide.s32 	%rd6, %r1, 4;
	add.s64 	%rd7, %rd2, %rd6;
	st.global.f32 	[%rd7], %f1;
$L__BB2_2:
	ret;

}
	// .globl	_Z20good_constant_accessPfii
.visible .entry _Z20good_constant_accessPfii(
	.param .u64 .ptr .align 1 _Z20good_constant_accessPfii_param_0,
	.param .u32 _Z20good_constant_accessPfii_param_1,
	.param .u32 _Z20good_constant_accessPfii_param_2
)
{
	.reg .pred 	%p<2>;
	.reg .b32 	%r<7>;
	.reg .b32 	%f<4>;
	.reg .b64 	%rd<8>;

	ld.param.u64 	%rd1, [_Z20good_constant_accessPfii_param_0];
	ld.param.u32 	%r3, [_Z20good_constant_accessPfii_param_1];
	ld.param.u32 	%r2, [_Z20good_constant_accessPfii_param_2];
	mov.u32 	%r4, %ctaid.x;
	mov.u32 	%r5, %ntid.x;
	mov.u32 	%r6, %tid.x;
	mad.lo.s32 	%r1, %r4, %r5, %r6;
	setp.ge.s32 	%p1, %r1, %r3;
	@%p1 bra 	$L__BB3_2;
	cvta.to.global.u64 	%rd2, %rd1;
	mul.wide.s32 	%rd3, %r1, 4;
	add.s64 	%rd4, %rd2, %rd3;
	ld.global.f32 	%f1, [%rd4];
	mul.wide.s32 	%rd5, %r2, 4;
	mov.u64 	%rd6, d_filter;
	add.s64 	%rd7, %rd6, %rd5;
	ld.const.f32 	%f2, [%rd7];
	mul.f32 	%f3, %f1, %f2;
	st.global.f32 	[%rd4], %f3;
$L__BB3_2:
	ret;

}


// ===== COMPILED SASS (sm_100) =====

	.target	sm_100

	.elftype	@"ET_EXEC"


//--------------------- .note.nv.tkinfo           --------------------------
	.section	.note.nv.tkinfo,"",@"SHT_NOTE"
	.sectionflags	@"SHF_NOTE_NV_TKINFO"
	.tkinfo
        /*0018*/ 	.word	0x00000002
        /*0030*/ 	.string	""
        /*0030*/ 	.string	"ptxas"
        /*0030*/ 	.string	"Cuda compilation tools, release 13.0, V13.0.88"
        /*0030*/ 	.string	"Build cuda_13.0.r13.0/compiler.36424714_0"
        /*0030*/ 	.string	"-arch sm_100 -m 64 "



//--------------------- .note.nv.cuinfo           --------------------------
	.section	.note.nv.cuinfo,"",@"SHT_NOTE"
	.sectionflags	@"SHF_NOTE_NV_CUINFO"
        /*0018*/ 	.short	0x0002
        /*001a*/ 	.short	0x0064
        /*001c*/ 	.short	0x0082
	.zero		2


//--------------------- .nv.info                  --------------------------
	.section	.nv.info,"",@"SHT_CUDA_INFO"
	.align	4


	//----- nvinfo : EIATTR_REGCOUNT
	.align		4
        /*0000*/ 	.byte	0x04, 0x2f
        /*0002*/ 	.short	(.L_3 - .L_2)
	.align		4
.L_2:
        /*0004*/ 	.word	index@(_Z17convolve_constantPKfPfi)
        /*0008*/ 	.word	0x00000018


	//----- nvinfo : EIATTR_FRAME_SIZE
	.align		4
.L_3:
        /*000c*/ 	.byte	0x04, 0x11
        /*000e*/ 	.short	(.L_5 - .L_4)
	.align		4
.L_4:
        /*0010*/ 	.word	index@(_Z17convolve_constantPKfPfi)
        /*0014*/ 	.word	0x00000000


	//----- nvinfo : EIATTR_REGCOUNT
	.align		4
.L_5:
        /*0018*/ 	.byte	0x04, 0x2f
        /*001a*/ 	.short	(.L_7 - .L_6)
	.align		4
.L_6:
        /*001c*/ 	.word	index@(_Z15convolve_globalPKfPfS0_i)
        /*0020*/ 	.word	0x0000001c


	//----- nvinfo : EIATTR_FRAME_SIZE
	.align		4
.L_7:
        /*0024*/ 	.byte	0x04, 0x11
        /*0026*/ 	.short	(.L_9 - .L_8)
	.align		4
.L_8:
        /*0028*/ 	.word	index@(_Z15convolve_globalPKfPfS0_i)
        /*002c*/ 	.word	0x00000000


	//----- nvinfo : EIATTR_REGCOUNT
	.align		4
.L_9:
        /*0030*/ 	.byte	0x04, 0x2f
        /*0032*/ 	.short	(.L_11 - .L_10)
	.align		4
.L_10:
        /*0034*/ 	.word	index@(_Z19bad_constant_accessPfi)
        /*0038*/ 	.word	0x0000000a


	//----- nvinfo : EIATTR_FRAME_SIZE
	.align		4
.L_11:
        /*003c*/ 	.byte	0x04, 0x11
        /*003e*/ 	.short	(.L_13 - .L_12)
	.align		4
.L_12:
        /*0040*/ 	.word	index@(_Z19bad_constant_accessPfi)
        /*0044*/ 	.word	0x00000000


	//----- nvinfo : EIATTR_REGCOUNT
	.align		4
.L_13:
        /*0048*/ 	.byte	0x04, 0x2f
        /*004a*/ 	.short	(.L_15 - .L_14)
	.align		4
.L_14:
        /*004c*/ 	.word	index@(_Z20good_constant_accessPfii)
        /*0050*/ 	.word	0x00000008


	//----- nvinfo : EIATTR_FRAME_SIZE
	.align		4
.L_15:
        /*0054*/ 	.byte	0x04, 0x11
        /*0056*/ 	.short	(.L_17 - .L_16)
	.align		4
.L_16:
        /*0058*/ 	.word	index@(_Z20good_constant_accessPfii)
        /*005c*/ 	.word	0x00000000


	//----- nvinfo : EIATTR_MIN_STACK_SIZE
	.align		4
.L_17:
        /*0060*/ 	.byte	0x04, 0x12
        /*0062*/ 	.short	(.L_19 - .L_18)
	.align		4
.L_18:
        /*0064*/ 	.word	index@(_Z20good_constant_accessPfii)
        /*0068*/ 	.word	0x00000000


	//----- nvinfo : EIATTR_MIN_STACK_SIZE
	.align		4
.L_19:
        /*006c*/ 	.byte	0x04, 0x12
        /*006e*/ 	.short	(.L_21 - .L_20)
	.align		4
.L_20:
        /*0070*/ 	.word	index@(_Z19bad_constant_accessPfi)
        /*0074*/ 	.word	0x00000000


	//----- nvinfo : EIATTR_MIN_STACK_SIZE
	.align		4
.L_21:
        /*0078*/ 	.byte	0x04, 0x12
        /*007a*/ 	.short	(.L_23 - .L_22)
	.align		4
.L_22:
        /*007c*/ 	.word	index@(_Z15convolve_globalPKfPfS0_i)
        /*0080*/ 	.word	0x00000000


	//----- nvinfo : EIATTR_MIN_STACK_SIZE
	.align		4
.L_23:
        /*0084*/ 	.byte	0x04, 0x12
        /*0086*/ 	.short	(.L_25 - .L_24)
	.align		4
.L_24:
        /*0088*/ 	.word	index@(_Z17convolve_constantPKfPfi)
        /*008c*/ 	.word	0x00000000
.L_25:


//--------------------- .nv.compat                --------------------------
	.section	.nv.compat,"",@"SHT_CUDA_COMPAT_INFO"
	.align	4
        /*0000*/ 	.byte	0x02, 0x09, 0x00, 0x00, 0x02, 0x02, 0x01, 0x00, 0x02, 0x05, 0x05, 0x00, 0x03, 0x07, 0x01, 0x01
        /*0010*/ 	.byte	0x02, 0x03, 0x00, 0x00, 0x02, 0x06, 0x01, 0x00, 0x04, 0x0b, 0x08, 0x00, 0x09, 0x00, 0x00, 0x00
        /*0020*/ 	.byte	0x00, 0x00, 0x00, 0x00


//--------------------- .nv.info._Z20good_constant_accessPfii --------------------------
	.section	.nv.info._Z20good_constant_accessPfii,"",@"SHT_CUDA_INFO"
	.sectionflags	@""
	.align	4


	//----- nvinfo : EIATTR_CUDA_API_VERSION
	.align		4
        /*0000*/ 	.byte	0x04, 0x37
        /*0002*/ 	.short	(.L_27 - .L_26)
.L_26:
        /*0004*/ 	.word	0x00000082


	//----- nvinfo : EIATTR_KPARAM_INFO
	.align		4
.L_27:
        /*0008*/ 	.byte	0x04, 0x17
        /*000a*/ 	.short	(.L_29 - .L_28)
.L_28:
        /*000c*/ 	.word	0x00000000
        /*0010*/ 	.short	0x0002
        /*0012*/ 	.short	0x000c
        /*0014*/ 	.byte	0x00, 0xf0, 0x11, 0x00


	//----- nvinfo : EIATTR_KPARAM_INFO
	.align		4
.L_29:
        /*0018*/ 	.byte	0x04, 0x17
        /*001a*/ 	.short	(.L_31 - .L_30)
.L_30:
        /*001c*/ 	.word	0x00000000
        /*0020*/ 	.short	0x0001
        /*0022*/ 	.short	0x0008
        /*0024*/ 	.byte	0x00, 0xf0, 0x11, 0x00


	//----- nvinfo : EIATTR_KPARAM_INFO
	.align		4
.L_31:
        /*0028*/ 	.byte	0x04, 0x17
        /*002a*/ 	.short	(.L_33 - .L_32)
.L_32:
        /*002c*/ 	.word	0x00000000
        /*0030*/ 	.short	0x0000
        /*0032*/ 	.short	0x0000
        /*0034*/ 	.byte	0x00, 0xf5, 0x21, 0x00


	//----- nvinfo : EIATTR_SPARSE_MMA_MASK
	.align		4
.L_33:
        /*0038*/ 	.byte	0x03, 0x50
        /*003a*/ 	.short	0x0000


	//----- nvinfo : EIATTR_MAXREG_COUNT
	.align		4
        /*003c*/ 	.byte	0x03, 0x1b
        /*003e*/ 	.short	0x00ff


	//----- nvinfo : EIATTR_MERCURY_ISA_VERSION
	.align		4
        /*0040*/ 	.byte	0x03, 0x5f
        /*0042*/ 	.short	0x0101


	//----- nvinfo : EIATTR_VRC_CTA_INIT_COUNT
	.align		4
        /*0044*/ 	.byte	0x02, 0x4a
	.zero		1
	.zero		1


	//----- nvinfo : EIATTR_EXIT_INSTR_OFFSETS
	.align		4
        /*0048*/ 	.byte	0x04, 0x1c
        /*004a*/ 	.short	(.L_35 - .L_34)


	//   ....[0]....
.L_34:
        /*004c*/ 	.word	0x00000070


	//   ....[1]....
        /*0050*/ 	.word	0x00000110


	//----- nvinfo : EIATTR_CBANK_PARAM_SIZE
	.align		4
.L_35:
        /*0054*/ 	.byte	0x03, 0x19
        /*0056*/ 	.short	0x0010


	//----- nvinfo : EIATTR_PARAM_CBANK
	.align		4
        /*0058*/ 	.byte	0x04, 0x0a
        /*005a*/ 	.short	(.L_37 - .L_36)
	.align		4
.L_36:
        /*005c*/ 	.word	index@(.nv.constant0._Z20good_constant_accessPfii)
        /*0060*/ 	.short	0x0380
        /*0062*/ 	.short	0x0010


	//----- nvinfo : EIATTR_SW_WAR
	.align		4
.L_37:
        /*0064*/ 	.byte	0x04, 0x36
        /*0066*/ 	.short	(.L_39 - .L_38)
.L_38:
        /*0068*/ 	.word	0x00000008
.L_39:


//--------------------- .nv.info._Z19bad_constant_accessPfi --------------------------
	.section	.nv.info._Z19bad_constant_accessPfi,"",@"SHT_CUDA_INFO"
	.sectionflags	@""
	.align	4


	//----- nvinfo : EIATTR_CUDA_API_VERSION
	.align		4
        /*0000*/ 	.byte	0x04, 0x37
        /*0002*/ 	.short	(.L_41 - .L_40)
.L_40:
        /*0004*/ 	.word	0x00000082


	//----- nvinfo : EIATTR_KPARAM_INFO
	.align		4
.L_41:
        /*0008*/ 	.byte	0x04, 0x17
        /*000a*/ 	.short	(.L_43 - .L_42)
.L_42:
        /*000c*/ 	.word	0x00000000
        /*0010*/ 	.short	0x0001
        /*0012*/ 	.short	0x0008
        /*0014*/ 	.byte	0x00, 0xf0, 0x11, 0x00


	//----- nvinfo : EIATTR_KPARAM_INFO
	.align		4
.L_43:
        /*0018*/ 	.byte	0x04, 0x17
        /*001a*/ 	.short	(.L_45 - .L_44)
.L_44:
        /*001c*/ 	.word	0x00000000
        /*0020*/ 	.short	0x0000
        /*0022*/ 	.short	0x0000
        /*0024*/ 	.byte	0x00, 0xf5, 0x21, 0x00


	//----- nvinfo : EIATTR_SPARSE_MMA_MASK
	.align		4
.L_45:
        /*0028*/ 	.byte	0x03, 0x50
        /*002a*/ 	.short	0x0000


	//----- nvinfo : EIATTR_MAXREG_COUNT
	.align		4
        /*002c*/ 	.byte	0x03, 0x1b
        /*002e*/ 	.short	0x00ff


	//----- nvinfo : EIATTR_MERCURY_ISA_VERSION
	.align		4
        /*0030*/ 	.byte	0x03, 0x5f
        /*0032*/ 	.short	0x0101


	//----- nvinfo : EIATTR_VRC_CTA_INIT_COUNT
	.align		4
        /*0034*/ 	.byte	0x02, 0x4a
	.zero		1
	.zero		1


	//----- nvinfo : EIATTR_EXIT_INSTR_OFFSETS
	.align		4
        /*0038*/ 	.byte	0x04, 0x1c
        /*003a*/ 	.short	(.L_47 - .L_46)


	//   ....[0]....
.L_46:
        /*003c*/ 	.word	0x00000070


	//   ....[1]....
        /*0040*/ 	.word	0x00000120


	//----- nvinfo : EIATTR_CBANK_PARAM_SIZE
	.align		4
.L_47:
        /*0044*/ 	.byte	0x03, 0x19
        /*0046*/ 	.short	0x000c


	//----- nvinfo : EIATTR_PARAM_CBANK
	.align		4
        /*0048*/ 	.byte	0x04, 0x0a
        /*004a*/ 	.short	(.L_49 - .L_48)
	.align		4
.L_48:
        /*004c*/ 	.word	index@(.nv.constant0._Z19bad_constant_accessPfi)
        /*0050*/ 	.short	0x0380
        /*0052*/ 	.short	0x000c


	//----- nvinfo : EIATTR_SW_WAR
	.align		4
.L_49:
        /*0054*/ 	.byte	0x04, 0x36
        /*0056*/ 	.short	(.L_51 - .L_50)
.L_50:
        /*0058*/ 	.word	0x00000008
.L_51:


//--------------------- .nv.info._Z15convolve_globalPKfPfS0_i --------------------------
	.section	.nv.info._Z15convolve_globalPKfPfS0_i,"",@"SHT_CUDA_INFO"
	.sectionflags	@""
	.align	4


	//----- nvinfo : EIATTR_CUDA_API_VERSION
	.align		4
        /*0000*/ 	.byte	0x04, 0x37
        /*0002*/ 	.short	(.L_53 - .L_52)
.L_52:
        /*0004*/ 	.word	0x00000082


	//----- nvinfo : EIATTR_KPARAM_INFO
	.align		4
.L_53:
        /*0008*/ 	.byte	0x04, 0x17
        /*000a*/ 	.short	(.L_55 - .L_54)
.L_54:
        /*000c*/ 	.word	0x00000000
        /*0010*/ 	.short	0x0003
        /*0012*/ 	.short	0x0018
        /*0014*/ 	.byte	0x00, 0xf0, 0x11, 0x00


	//----- nvinfo : EIATTR_KPARAM_INFO
	.align		4
.L_55:
        /*0018*/ 	.byte	0x04, 0x17
        /*001a*/ 	.short	(.L_57 - .L_56)
.L_56:
        /*001c*/ 	.word	0x00000000
        /*0020*/ 	.short	0x0002
        /*0022*/ 	.short	0x0010
        /*0024*/ 	.byte	0x00, 0xf5, 0x21, 0x00


	//----- nvinfo : EIATTR_KPARAM_INFO
	.align		4
.L_57:
        /*0028*/ 	.byte	0x04, 0x17
        /*002a*/ 	.short	(.L_59 - .L_58)
.L_58:
        /*002c*/ 	.word	0x00000000
        /*0030*/ 	.short	0x0001
        /*0032*/ 	.short	0x0008
        /*0034*/ 	.byte	0x00, 0xf5, 0x21, 0x00


	//----- nvinfo : EIATTR_KPARAM_INFO
	.align		4
.L_59:
        /*0038*/ 	.byte	0x04, 0x17
        /*003a*/ 	.short	(.L_61 - .L_60)
.L_60:
        /*003c*/ 	.word	0x00000000
        /*0040*/ 	.short	0x0000
        /*0042*/ 	.short	0x0000
        /*0044*/ 	.byte	0x00, 0xf5, 0x21, 0x00


	//----- nvinfo : EIATTR_SPARSE_MMA_MASK
	.align		4
.L_61:
        /*0048*/ 	.byte	0x03, 0x50
        /*004a*/ 	.short	0x0000


	//----- nvinfo : EIATTR_MAXREG_COUNT
	.align		4
        /*004c*/ 	.byte	0x03, 0x1b
        /*004e*/ 	.short	0x00ff


	//----- nvinfo : EIATTR_MERCURY_ISA_VERSION
	.align		4
        /*0050*/ 	.byte	0x03, 0x5f
        /*0052*/ 	.short	0x0101


	//----- nvinfo : EIATTR_VRC_CTA_INIT_COUNT
	.align		4
        /*0054*/ 	.byte	0x02, 0x4a
	.zero		1
	.zero		1


	//----- nvinfo : EIATTR_EXIT_INSTR_OFFSETS
	.align		4
        /*0058*/ 	.byte	0x04, 0x1c
        /*005a*/ 	.short	(.L_63 - .L_62)


	//   ....[0]....
.L_62:
        /*005c*/ 	.word	0x00000080


	//   ....[1]....
        /*0060*/ 	.word	0x000002b0


	//----- nvinfo : EIATTR_CBANK_PARAM_SIZE
	.align		4
.L_63:
        /*0064*/ 	.byte	0x03, 0x19
        /*0066*/ 	.short	0x001c


	//----- nvinfo : EIATTR_PARAM_CBANK
	.align		4
        /*0068*/ 	.byte	0x04, 0x0a
        /*006a*/ 	.short	(.L_65 - .L_64)
	.align		4
.L_64:
        /*006c*/ 	.word	index@(.nv.constant0._Z15convolve_globalPKfPfS0_i)
        /*0070*/ 	.short	0x0380
        /*0072*/ 	.short	0x001c


	//----- nvinfo : EIATTR_SW_WAR
	.align		4
.L_65:
        /*0074*/ 	.byte	0x04, 0x36
        /*0076*/ 	.short	(.L_67 - .L_66)
.L_66:
        /*0078*/ 	.word	0x00000008
.L_67:


//--------------------- .nv.info._Z17convolve_constantPKfPfi --------------------------
	.section	.nv.info._Z17convolve_constantPKfPfi,"",@"SHT_CUDA_INFO"
	.sectionflags	@""
	.align	4


	//----- nvinfo : EIATTR_CUDA_API_VERSION
	.align		4
        /*0000*/ 	.byte	0x04, 0x37
        /*0002*/ 	.short	(.L_69 - .L_68)
.L_68:
        /*0004*/ 	.word	0x00000082


	//----- nvinfo : EIATTR_KPARAM_INFO
	.align		4
.L_69:
        /*0008*/ 	.byte	0x04, 0x17
        /*000a*/ 	.short	(.L_71 - .L_70)
.L_70:
        /*000c*/ 	.word	0x00000000
        /*0010*/ 	.short	0x0002
        /*0012*/ 	.short	0x0010
        /*0014*/ 	.byte	0x00, 0xf0, 0x11, 0x00


	//----- nvinfo : EIATTR_KPARAM_INFO
	.align		4
.L_71:
        /*0018*/ 	.byte	0x04, 0x17
        /*001a*/ 	.short	(.L_73 - .L_72)
.L_72:
        /*001c*/ 	.word	0x00000000
        /*0020*/ 	.short	0x0001
        /*0022*/ 	.short	0x0008
        /*0024*/ 	.byte	0x00, 0xf5, 0x21, 0x00


	//----- nvinfo : EIATTR_KPARAM_INFO
	.align		4
.L_73:
        /*0028*/ 	.byte	0x04, 0x17
        /*002a*/ 	.short	(.L_75 - .L_74)
.L_74:
        /*002c*/ 	.word	0x00000000
        /*0030*/ 	.short	0x0000
        /*0032*/ 	.short	0x0000
        /*0034*/ 	.byte	0x00, 0xf5, 0x21, 0x00


	//----- nvinfo : EIATTR_SPARSE_MMA_MASK
	.align		4
.L_75:
        /*0038*/ 	.byte	0x03, 0x50
        /*003a*/ 	.short	0x0000


	//----- nvinfo : EIATTR_MAXREG_COUNT
	.align		4
        /*003c*/ 	.byte	0x03, 0x1b
        /*003e*/ 	.short	0x00ff


	//----- nvinfo : EIATTR_MERCURY_ISA_VERSION
	.align		4
        /*0040*/ 	.byte	0x03, 0x5f
        /*0042*/ 	.short	0x0101


	//----- nvinfo : EIATTR_VRC_CTA_INIT_COUNT
	.align		4
        /*0044*/ 	.byte	0x02, 0x4a
	.zero		1
	.zero		1


	//----- nvinfo : EIATTR_EXIT_INSTR_OFFSETS
	.align		4
        /*0048*/ 	.byte	0x04, 0x1c
        /*004a*/ 	.short	(.L_77 - .L_76)


	//   ....[0]....
.L_76:
        /*004c*/ 	.word	0x00000080


	//   ....[1]....
        /*0050*/ 	.word	0x00000240


	//----- nvinfo : EIATTR_CBANK_PARAM_SIZE
	.align		4
.L_77:
        /*0054*/ 	.byte	0x03, 0x19
        /*0056*/ 	.short	0x0014


	//----- nvinfo : EIATTR_PARAM_CBANK
	.align		4
        /*0058*/ 	.byte	0x04, 0x0a
        /*005a*/ 	.short	(.L_79 - .L_78)
	.align		4
.L_78:
        /*005c*/ 	.word	index@(.nv.constant0._Z17convolve_constantPKfPfi)
        /*0060*/ 	.short	0x0380
        /*0062*/ 	.short	0x0014


	//----- nvinfo : EIATTR_SW_WAR
	.align		4
.L_79:
        /*0064*/ 	.byte	0x04, 0x36
        /*0066*/ 	.short	(.L_81 - .L_80)
.L_80:
        /*0068*/ 	.word	0x00000008
.L_81:


//--------------------- .nv.callgraph             --------------------------
	.section	.nv.callgraph,"",@"SHT_CUDA_CALLGRAPH"
	.align	4
	.sectionentsize	8
	.align		4
        /*0000*/ 	.word	0x00000000
	.align		4
        /*0004*/ 	.word	0xffffffff
	.align		4
        /*0008*/ 	.word	0x00000000
	.align		4
        /*000c*/ 	.word	0xfffffffe
	.align		4
        /*0010*/ 	.word	0x00000000
	.align		4
        /*0014*/ 	.word	0xfffffffd
	.align		4
        /*0018*/ 	.word	0x00000000
	.align		4
        /*001c*/ 	.word	0xfffffffc


//--------------------- .nv.constant3             --------------------------
	.section	.nv.constant3,"a",@progbits
	.align	4
.nv.constant3:
	.type		d_filter,@object
	.size		d_filter,(.L_0 - d_filter)
d_filter:
	.zero		36
.L_0:


//--------------------- .nv.constant4             --------------------------
	.section	.nv.constant4,"a",@progbits
	.align	8
	.align		8
.nv.constant4:
        /*0000*/ 	.dword	d_filter_global


//--------------------- .text._Z20good_constant_accessPfii --------------------------
	.section	.text._Z20good_constant_accessPfii,"ax",@progbits
	.align	128
        .global         _Z20good_constant_accessPfii
        .type           _Z20good_constant_accessPfii,@function
        .size           _Z20good_constant_accessPfii,(.L_x_4 - _Z20good_constant_accessPfii)
        .other          _Z20good_constant_accessPfii,@"STO_CUDA_ENTRY STV_DEFAULT"
_Z20good_constant_accessPfii:
.text._Z20good_constant_accessPfii:
[----:B------:R-:W-:Y:S01]  /*0000*/  LDC R1, c[0x0][0x37c] ;  /* 0x0000df00ff017b82 */ /* 0x000fe20000000800 */
[----:B------:R-:W0:Y:S07]  /*0010*/  S2R R0, SR_TID.X ;  /* 0x0000000000007919 */ /* 0x000e2e0000002100 */
[----:B------:R-:W0:Y:S01]  /*0020*/  S2UR UR4, SR_CTAID.X ;  /* 0x00000000000479c3 */ /* 0x000e220000002500 */
[----:B------:R-:W1:Y:S07]  /*0030*/  LDCU UR5, c[0x0][0x388] ;  /* 0x00007100ff0577ac */ /* 0x000e6e0008000800 */
[----:B------:R-:W0:Y:S02]  /*0040*/  LDC R5, c[0x0][0x360] ;  /* 0x0000d800ff057b82 */ /* 0x000e240000000800 */
[----:B0-----:R-:W-:-:S05]  /*0050*/  IMAD R5, R5, UR4, R0 ;  /* 0x0000000405057c24 */ /* 0x001fca000f8e0200 */
[----:B-1----:R-:W-:-:S13]  /*0060*/  ISETP.GE.AND P0, PT, R5, UR5, PT ;  /* 0x0000000505007c0c */ /* 0x002fda000bf06270 */
[----:B------:R-:W-:Y:S05]  /*0070*/  @P0 EXIT ;  /* 0x000000000000094d */ /* 0x000fea0003800000 */
[----:B------:R-:W0:Y:S01]  /*0080*/  LDC.64 R2, c[0x0][0x380] ;  /* 0x0000e000ff027b82 */ /* 0x000e220000000a00 */
[----:B------:R-:W1:Y:S01]  /*0090*/  LDCU.64 UR6, c[0x0][0x358] ;  /* 0x00006b00ff0677ac */ /* 0x000e620008000a00 */
[----:B------:R-:W2:Y:S01]  /*00a0*/  LDCU UR4, c[0x0][0x38c] ;  /* 0x00007180ff0477ac */ /* 0x000ea20008000800 */
[----:B0-----:R-:W-:-:S05]  /*00b0*/  IMAD.WIDE R2, R5, 0x4, R2 ;  /* 0x0000000405027825 */ /* 0x001fca00078e0202 */
[----:B-1----:R-:W3:Y:S01]  /*00c0*/  LDG.E R0, desc[UR6][R2.64] ;  /* 0x0000000602007981 */ /* 0x002ee2000c1e1900 */
[----:B--2---:R-:W-:-:S12]  /*00d0*/  USHF.L.U32 UR4, UR4, 0x2, URZ ;  /* 0x0000000204047899 */ /* 0x004fd800080006ff */
[----:B------:R-:W3:Y:S02]  /*00e0*/  LDCU UR4, c[0x3][UR4] ;  /* 0x00c00000040477ac */ /* 0x000ee40008000800 */
[----:B---3--:R-:W-:-:S05]  /*00f0*/  FMUL R5, R0, UR4 ;  /* 0x0000000400057c20 */ /* 0x008fca0008400000 */
[----:B------:R-:W-:Y:S01]  /*0100*/  STG.E desc[UR6][R2.64], R5 ;  /* 0x0000000502007986 */ /* 0x000fe2000c101906 */
[----:B------:R-:W-:Y:S05]  /*0110*/  EXIT ;  /* 0x000000000000794d */ /* 0x000fea0003800000 */
.L_x_0:
[----:B------:R-:W-:-:S00]  /*0120*/  BRA `(.L_x_0) ;  /* 0xfffffffc00fc7947 */ /* 0x000fc0000383ffff */
[----:B------:R-:W-:-:S00]  /*0130*/  NOP ;  /* 0x0000000000007918 */ /* 0x000fc00000000000 */
        /* <DEDUP_REMOVED lines=12> */
.L_x_4:


//--------------------- .text._Z19bad_constant_accessPfi --------------------------
	.section	.text._Z19bad_constant_accessPfi,"ax",@progbits
	.align	128
        .global         _Z19bad_constant_accessPfi
        .type           _Z19bad_constant_accessPfi,@function
        .size           _Z19bad_constant_accessPfi,(.L_x_5 - _Z19bad_constant_accessPfi)
        .other          _Z19bad_constant_accessPfi,@"STO_CUDA_ENTRY STV_DEFAULT"
_Z19bad_constant_accessPfi:
.text._Z19bad_constant_accessPfi:
        /* <DEDUP_REMOVED lines=8> */
[----:B------:R-:W-:Y:S01]  /*0080*/  IMAD.HI R0, R5, 0x38e38e39, RZ ;  /* 0x38e38e3905007827 */ /* 0x000fe200078e02ff */
[----:B------:R-:W0:Y:S04]  /*0090*/  LDCU.64 UR4, c[0x0][0x358] ;  /* 0x00006b00ff0477ac */ /* 0x000e280008000a00 */
[----:B------:R-:W-:-:S04]  /*00a0*/  SHF.R.S32.HI R3, RZ, 0x1, R0 ;  /* 0x00000001ff037819 */ /* 0x000fc80000011400 */
[----:B------:R-:W-:Y:S02]  /*00b0*/  LEA.HI R0, R0, R3, RZ, 0x1 ;  /* 0x0000000300007211 */ /* 0x000fe400078f08ff */
[----:B------:R-:W1:Y:S03]  /*00c0*/  LDC.64 R2, c[0x0][0x380] ;  /* 0x0000e000ff027b82 */ /* 0x000e660000000a00 */
[----:B------:R-:W-:-:S05]  /*00d0*/  IMAD R0, R0, -0x9, R5 ;  /* 0xfffffff700007824 */ /* 0x000fca00078e0205 */
[----:B------:R-:W-:-:S04]  /*00e0*/  SHF.L.U32 R0, R0, 0x2, RZ ;  /* 0x0000000200007819 */ /* 0x000fc800000006ff */
[----:B------:R-:W0:Y:S01]  /*00f0*/  LDC R7, c[0x3][R0] ;  /* 0x00c0000000077b82 */ /* 0x000e220000000800 */
[----:B-1----:R-:W-:-:S05]  /*0100*/  IMAD.WIDE R2, R5, 0x4, R2 ;  /* 0x0000000405027825 */ /* 0x002fca00078e0202 */
[----:B0-----:R-:W-:Y:S01]  /*0110*/  STG.E desc[UR4][R2.64], R7 ;  /* 0x0000000702007986 */ /* 0x001fe2000c101904 */
[----:B------:R-:W-:Y:S05]  /*0120*/  EXIT ;  /* 0x000000000000794d */ /* 0x000fea0003800000 */
.L_x_1:
        /* <DEDUP_REMOVED lines=13> */
.L_x_5:


//--------------------- .text._Z15convolve_globalPKfPfS0_i --------------------------
	.section	.text._Z15convolve_globalPKfPfS0_i,"ax",@progbits
	.align	128
        .global         _Z15convolve_globalPKfPfS0_i
        .type           _Z15convolve_globalPKfPfS0_i,@function
        .size           _Z15convolve_globalPKfPfS0_i,(.L_x_6 - _Z15convolve_globalPKfPfS0_i)
        .other          _Z15convolve_globalPKfPfS0_i,@"STO_CUDA_ENTRY STV_DEFAULT"
_Z15convolve_globalPKfPfS0_i:
.text._Z15convolve_globalPKfPfS0_i:
[----:B------:R-:W-:Y:S01]  /*0000*/  LDC R1, c[0x0][0x37c] ;  /* 0x0000df00ff017b82 */ /* 0x000fe20000000800 */
[----:B------:R-:W0:Y:S07]  /*0010*/  S2R R0, SR_TID.X ;  /* 0x0000000000007919 */ /* 0x000e2e0000002100 */
[----:B------:R-:W0:Y:S01]  /*0020*/  S2UR UR5, SR_CTAID.X ;  /* 0x00000000000579c3 */ /* 0x000e220000002500 */
[----:B------:R-:W1:Y:S07]  /*0030*/  LDCU UR4, c[0x0][0x398] ;  /* 0x00007300ff0477ac */ /* 0x000e6e0008000800 */
[----:B------:R-:W0:Y:S01]  /*0040*/  LDC R9, c[0x0][0x360] ;  /* 0x0000d800ff097b82 */ /* 0x000e220000000800 */
[----:B-1----:R-:W-:Y:S01]  /*0050*/  UIADD3 UR4, UPT, UPT, UR4, -0x8, URZ ;  /* 0xfffffff804047890 */ /* 0x002fe2000fffe0ff */
[----:B0-----:R-:W-:-:S05]  /*0060*/  IMAD R9, R9, UR5, R0 ;  /* 0x0000000509097c24 */ /* 0x001fca000f8e0200 */
[----:B------:R-:W-:-:S13]  /*0070*/  ISETP.GE.AND P0, PT, R9, UR4, PT ;  /* 0x0000000409007c0c */ /* 0x000fda000bf06270 */
[----:B------:R-:W-:Y:S05]  /*0080*/  @P0 EXIT ;  /* 0x000000000000094d */ /* 0x000fea0003800000 */
[----:B------:R-:W0:Y:S01]  /*0090*/  LDC.64 R4, c[0x0][0x380] ;  /* 0x0000e000ff047b82 */ /* 0x000e220000000a00 */
[----:B------:R-:W1:Y:S07]  /*00a0*/  LDCU.64 UR4, c[0x0][0x358] ;  /* 0x00006b00ff0477ac */ /* 0x000e6e0008000a00 */
[----:B------:R-:W2:Y:S01]  /*00b0*/  LDC.64 R2, c[0x0][0x390] ;  /* 0x0000e400ff027b82 */ /* 0x000ea20000000a00 */
[----:B0-----:R-:W-:-:S05]  /*00c0*/  IMAD.WIDE R4, R9, 0x4, R4 ;  /* 0x0000000409047825 */ /* 0x001fca00078e0204 */
[----:B-1----:R-:W3:Y:S04]  /*00d0*/  LDG.E R0, desc[UR4][R4.64] ;  /* 0x0000000404007981 */ /* 0x002ee8000c1e1900 */
[----:B--2---:R-:W3:Y:S04]  /*00e0*/  LDG.E R7, desc[UR4][R2.64] ;  /* 0x0000000402077981 */ /* 0x004ee8000c1e1900 */
[----:B------:R-:W2:Y:S04]  /*00f0*/  LDG.E R6, desc[UR4][R2.64+0x4] ;  /* 0x0000040402067981 */ /* 0x000ea8000c1e1900 */
[----:B------:R-:W2:Y:S04]  /*0100*/  LDG.E R19, desc[UR4][R4.64+0x4] ;  /* 0x0000040404137981 */ /* 0x000ea8000c1e1900 */
[----:B------:R-:W4:Y:S04]  /*0110*/  LDG.E R16, desc[UR4][R2.64+0x8] ;  /* 0x0000080402107981 */ /* 0x000f28000c1e1900 */
[----:B------:R-:W4:Y:S04]  /*0120*/  LDG.E R21, desc[UR4][R4.64+0x8] ;  /* 0x0000080404157981 */ /* 0x000f28000c1e1900 */
[----:B------:R-:W5:Y:S04]  /*0130*/  LDG.E R18, desc[UR4][R2.64+0xc] ;  /* 0x00000c0402127981 */ /* 0x000f68000c1e1900 */
        /* <DEDUP_REMOVED lines=10> */
[----:B------:R-:W5:Y:S01]  /*01e0*/  LDG.E R17, desc[UR4][R2.64+0x20] ;  /* 0x0000200402117981 */ /* 0x000f62000c1e1900 */
[----:B---3--:R-:W-:-:S04]  /*01f0*/  FFMA R0, R0, R7, RZ ;  /* 0x0000000700007223 */ /* 0x008fc800000000ff */
[----:B--2---:R-:W-:Y:S02]  /*0200*/  FFMA R0, R19, R6, R0 ;  /* 0x0000000613007223 */ /* 0x004fe40000000000 */
[----:B------:R-:W0:Y:S02]  /*0210*/  LDC.64 R6, c[0x0][0x388] ;  /* 0x0000e200ff067b82 */ /* 0x000e240000000a00 */
[----:B----4-:R-:W-:-:S04]  /*0220*/  FFMA R0, R21, R16, R0 ;  /* 0x0000001015007223 */ /* 0x010fc80000000000 */
[----:B-----5:R-:W-:-:S04]  /*0230*/  FFMA R0, R23, R18, R0 ;  /* 0x0000001217007223 */ /* 0x020fc80000000000 */
[----:B------:R-:W-:-:S04]  /*0240*/  FFMA R25, R25, R20, R0 ;  /* 0x0000001419197223 */ /* 0x000fc80000000000 */
[----:B------:R-:W-:-:S04]  /*0250*/  FFMA R15, R14, R15, R25 ;  /* 0x0000000f0e0f7223 */ /* 0x000fc80000000019 */
[----:B------:R-:W-:Y:S01]  /*0260*/  FFMA R13, R12, R13, R15 ;  /* 0x0000000d0c0d7223 */ /* 0x000fe2000000000f */
[----:B0-----:R-:W-:-:S04]  /*0270*/  IMAD.WIDE R6, R9, 0x4, R6 ;  /* 0x0000000409067825 */ /* 0x001fc800078e0206 */
[----:B------:R-:W-:-:S04]  /*0280*/  FFMA R11, R10, R11, R13 ;  /* 0x0000000b0a0b7223 */ /* 0x000fc8000000000d */
[----:B------:R-:W-:-:S05]  /*0290*/  FFMA R11, R8, R17, R11 ;  /* 0x00000011080b7223 */ /* 0x000fca000000000b */
[----:B------:R-:W-:Y:S01]  /*02a0*/  STG.E desc[UR4][R6.64], R11 ;  /* 0x0000000b06007986 */ /* 0x000fe2000c101904 */
[----:B------:R-:W-:Y:S05]  /*02b0*/  EXIT ;  /* 0x000000000000794d */ /* 0x000fea0003800000 */
.L_x_2:
        /* <DEDUP_REMOVED lines=12> */
.L_x_6:


//--------------------- .text._Z17convolve_constantPKfPfi --------------------------
	.section	.text._Z17convolve_constantPKfPfi,"ax",@progbits
	.align	128
        .global         _Z17convolve_constantPKfPfi
        .type           _Z17convolve_constantPKfPfi,@function
        .size           _Z17convolve_constantPKfPfi,(.L_x_7 - _Z17convolve_constantPKfPfi)
        .other          _Z17convolve_constantPKfPfi,@"STO_CUDA_ENTRY STV_DEFAULT"
_Z17convolve_constantPKfPfi:
.text._Z17convolve_constantPKfPfi:
        /* <DEDUP_REMOVED lines=10> */
[----:B------:R-:W1:Y:S01]  /*00a0*/  LDCU.64 UR4, c[0x0][0x358] ;  /* 0x00006b00ff0477ac */ /* 0x000e620008000a00 */
[----:B------:R-:W2:Y:S01]  /*00b0*/  LDCU.128 UR8, c[0x3][URZ] ;  /* 0x00c00000ff0877ac */ /* 0x000ea20008000c00 */
[----:B------:R-:W3:Y:S01]  /*00c0*/  LDCU.128 UR12, c[0x3][0x10] ;  /* 0x00c00200ff0c77ac */ /* 0x000ee20008000c00 */
[----:B------:R-:W4:Y:S01]  /*00d0*/  LDCU UR6, c[0x3][0x20] ;  /* 0x00c00400ff0677ac */ /* 0x000f220008000800 */
[----:B0-----:R-:W-:-:S05]  /*00e0*/  IMAD.WIDE R4, R7, 0x4, R4 ;  /* 0x0000000407047825 */ /* 0x001fca00078e0204 */
[----:B-1----:R-:W2:Y:S04]  /*00f0*/  LDG.E R0, desc[UR4][R4.64] ;  /* 0x0000000404007981 */ /* 0x002ea8000c1e1900 */
[----:B------:R-:W5:Y:S04]  /*0100*/  LDG.E R3, desc[UR4][R4.64+0x4] ;  /* 0x0000040404037981 */ /* 0x000f68000c1e1900 */
[----:B------:R-:W3:Y:S04]  /*0110*/  LDG.E R9, desc[UR4][R4.64+0x8] ;  /* 0x0000080404097981 */ /* 0x000ee8000c1e1900 */
[----:B------:R-:W4:Y:S04]  /*0120*/  LDG.E R11, desc[UR4][R4.64+0xc] ;  /* 0x00000c04040b7981 */ /* 0x000f28000c1e1900 */
[----:B------:R-:W4:Y:S04]  /*0130*/  LDG.E R13, desc[UR4][R4.64+0x10] ;  /* 0x00001004040d7981 */ /* 0x000f28000c1e1900 */
[----:B------:R-:W4:Y:S04]  /*0140*/  LDG.E R15, desc[UR4][R4.64+0x14] ;  /* 0x00001404040f7981 */ /* 0x000f28000c1e1900 */
[----:B------:R-:W4:Y:S04]  /*0150*/  LDG.E R17, desc[UR4][R4.64+0x18] ;  /* 0x0000180404117981 */ /* 0x000f28000c1e1900 */
[----:B------:R-:W4:Y:S04]  /*0160*/  LDG.E R19, desc[UR4][R4.64+0x1c] ;  /* 0x00001c0404137981 */ /* 0x000f28000c1e1900 */
[----:B------:R-:W4:Y:S01]  /*0170*/  LDG.E R21, desc[UR4][R4.64+0x20] ;  /* 0x0000200404157981 */ /* 0x000f22000c1e1900 */
[----:B--2---:R-:W-:-:S04]  /*0180*/  FFMA R0, R0, UR8, RZ ;  /* 0x0000000800007c23 */ /* 0x004fc800080000ff */
[----:B-----5:R-:W-:Y:S02]  /*0190*/  FFMA R0, R3, UR9, R0 ;  /* 0x0000000903007c23 */ /* 0x020fe40008000000 */
[----:B------:R-:W0:Y:S02]  /*01a0*/  LDC.64 R2, c[0x0][0x388] ;  /* 0x0000e200ff027b82 */ /* 0x000e240000000a00 */
[----:B---3--:R-:W-:-:S04]  /*01b0*/  FFMA R0, R9, UR10, R0 ;  /* 0x0000000a09007c23 */ /* 0x008fc80008000000 */
[----:B----4-:R-:W-:-:S04]  /*01c0*/  FFMA R0, R11, UR11, R0 ;  /* 0x0000000b0b007c23 */ /* 0x010fc80008000000 */
[----:B------:R-:W-:-:S04]  /*01d0*/  FFMA R0, R13, UR12, R0 ;  /* 0x0000000c0d007c23 */ /* 0x000fc80008000000 */
[----:B------:R-:W-:-:S04]  /*01e0*/  FFMA R0, R15, UR13, R0 ;  /* 0x0000000d0f007c23 */ /* 0x000fc80008000000 */
[----:B------:R-:W-:-:S04]  /*01f0*/  FFMA R0, R17, UR14, R0 ;  /* 0x0000000e11007c23 */ /* 0x000fc80008000000 */
[----:B------:R-:W-:Y:S01]  /*0200*/  FFMA R0, R19, UR15, R0 ;  /* 0x0000000f13007c23 */ /* 0x000fe20008000000 */
[----:B0-----:R-:W-:-:S04]  /*0210*/  IMAD.WIDE R2, R7, 0x4, R2 ;  /* 0x0000000407027825 */ /* 0x001fc800078e0202 */
[----:B------:R-:W-:-:S05]  /*0220*/  FFMA R21, R21, UR6, R0 ;  /* 0x0000000615157c23 */ /* 0x000fca0008000000 */
[----:B------:R-:W-:Y:S01]  /*0230*/  STG.E desc[UR4][R2.64], R21 ;  /* 0x0000001502007986 */ /* 0x000fe2000c101904 */
[----:B------:R-:W-:Y:S05]  /*0240*/  EXIT ;  /* 0x000000000000794d */ /* 0x000fea0003800000 */
.L_x_3:
        /* <DEDUP_REMOVED lines=11> */
.L_x_7:


//--------------------- .nv.shared.reserved.0     --------------------------
	.section	.nv.shared.reserved.0,"aw",@nobits
	.weak		__nv_reservedSMEM_offset_0_alias
	.size		__nv_reservedSMEM_offset_0_alias, 0, 64
	.other		__nv_reservedSMEM_offset_0_alias,@"STO_CUDA_RESERVED_SHARED STV_DEFAULT"
__nv_reservedSMEM_offset_0_alias:
	.zero		0
	.zero		64


//--------------------- .nv.global                --------------------------
	.section	.nv.global,"aw",@nobits
	.align	4
.nv.global:
	.type		d_filter_global,@object
	.size		d_filter_global,(.L_1 - d_filter_global)
d_filter_global:
	.zero		36
.L_1:


//--------------------- .nv.constant0._Z20good_constant_accessPfii --------------------------
	.section	.nv.constant0._Z20good_constant_accessPfii,"a",@progbits
	.sectionflags	@""
	.align	4
.nv.constant0._Z20good_constant_accessPfii:
	.zero		912


//--------------------- .nv.constant0._Z19bad_constant_accessPfi --------------------------
	.section	.nv.constant0._Z19bad_constant_accessPfi,"a",@progbits
	.sectionflags	@""
	.align	4
.nv.constant0._Z19bad_constant_accessPfi:
	.zero		908


//--------------------- .nv.constant0._Z15convolve_globalPKfPfS0_i --------------------------
	.section	.nv.constant0._Z15convolve_globalPKfPfS0_i,"a",@progbits
	.sectionflags	@""
	.align	4
.nv.constant0._Z15convolve_globalPKfPfS0_i:
	.zero		924


//--------------------- .nv.constant0._Z17convolve_constantPKfPfi --------------------------
	.section	.nv.constant0._Z17convolve_constantPKfPfi,"a",@progbits
	.sectionflags	@""
	.align	4
.nv.constant0._Z17convolve_constantPKfPfi:
	.zero		916


//--------------------- SYMBOLS --------------------------

	.type		.nv.reservedSmem.offset0,@object
	.size		.nv.reservedSmem.offset0,0x4
